	.headerflags	@"EF_CUDA_TEXMODE_UNIFIED EF_CUDA_64BIT_ADDRESS EF_CUDA_ACCELERATORS EF_CUDA_SM90 EF_CUDA_VIRTUAL_SM(EF_CUDA_SM90)"
	.elftype	@"ET_EXEC"


//--------------------- .nv.info                  --------------------------
	.section	.nv.info,"",@"SHT_CUDA_INFO"
	.align	4


	//----- nvinfo : EIATTR_REGCOUNT
	.align		4
        /*0000*/ 	.byte	0x04, 0x2f
        /*0002*/ 	.short	(.L_1 - .L_0)
	.align		4
.L_0:
        /*0004*/ 	.word	index@(triton_poi_fused_convolution_3)
        /*0008*/ 	.word	0x00000012


	//----- nvinfo : EIATTR_MIN_STACK_SIZE
	.align		4
.L_1:
        /*000c*/ 	.byte	0x04, 0x12
        /*000e*/ 	.short	(.L_3 - .L_2)
	.align		4
.L_2:
        /*0010*/ 	.word	index@(triton_poi_fused_convolution_3)
        /*0014*/ 	.word	0x00000000


	//----- nvinfo : EIATTR_FRAME_SIZE
	.align		4
.L_3:
        /*0018*/ 	.byte	0x04, 0x11
        /*001a*/ 	.short	(.L_5 - .L_4)
	.align		4
.L_4:
        /*001c*/ 	.word	index@(triton_poi_fused_convolution_3)
        /*0020*/ 	.word	0x00000000


	//----- nvinfo : EIATTR_MIN_STACK_SIZE
	.align		4
.L_5:
        /*0024*/ 	.byte	0x04, 0x12
        /*0026*/ 	.short	(.L_7 - .L_6)
	.align		4
.L_6:
        /*0028*/ 	.word	index@(triton_poi_fused_convolution_3)
        /*002c*/ 	.word	0x00000000
.L_7:


//--------------------- .nv.info.triton_poi_fused_convolution_3 --------------------------
	.section	.nv.info.triton_poi_fused_convolution_3,"",@"SHT_CUDA_INFO"
	.sectionflags	@""
	.align	4


	//----- nvinfo : EIATTR_CUDA_API_VERSION
	.align		4
        /*0000*/ 	.byte	0x04, 0x37
        /*0002*/ 	.short	(.L_9 - .L_8)
.L_8:
        /*0004*/ 	.word	0x0000007c


	//----- nvinfo : EIATTR_KPARAM_INFO
	.align		4
.L_9:
        /*0008*/ 	.byte	0x04, 0x17
        /*000a*/ 	.short	(.L_11 - .L_10)
.L_10:
        /*000c*/ 	.word	0x00000000
        /*0010*/ 	.short	0x0002
        /*0012*/ 	.short	0x0010
        /*0014*/ 	.byte	0x00, 0xf0, 0x11, 0x00


	//----- nvinfo : EIATTR_KPARAM_INFO
	.align		4
.L_11:
        /*0018*/ 	.byte	0x04, 0x17
        /*001a*/ 	.short	(.L_13 - .L_12)
.L_12:
        /*001c*/ 	.word	0x00000000
        /*0020*/ 	.short	0x0001
        /*0022*/ 	.short	0x0008
        /*0024*/ 	.byte	0x00, 0xf4, 0x21, 0x00


	//----- nvinfo : EIATTR_KPARAM_INFO
	.align		4
.L_13:
        /*0028*/ 	.byte	0x04, 0x17
        /*002a*/ 	.short	(.L_15 - .L_14)
.L_14:
        /*002c*/ 	.word	0x00000000
        /*0030*/ 	.short	0x0000
        /*0032*/ 	.short	0x0000
        /*0034*/ 	.byte	0x00, 0xf4, 0x21, 0x00


	//----- nvinfo : EIATTR_SPARSE_MMA_MASK
	.align		4
.L_15:
        /*0038*/ 	.byte	0x03, 0x50
        /*003a*/ 	.short	0x0000


	//----- nvinfo : EIATTR_MAXREG_COUNT
	.align		4
        /*003c*/ 	.byte	0x03, 0x1b
        /*003e*/ 	.short	0x00ff


	//----- nvinfo : EIATTR_EXIT_INSTR_OFFSETS
	.align		4
        /*0040*/ 	.byte	0x04, 0x1c
        /*0042*/ 	.short	(.L_17 - .L_16)


	//   ....[0]....
.L_16:
        /*0044*/ 	.word	0x000001d0


	//----- nvinfo : EIATTR_REQNTID
	.align		4
.L_17:
        /*0048*/ 	.byte	0x04, 0x10
        /*004a*/ 	.short	(.L_19 - .L_18)
.L_18:
        /*004c*/ 	.word	0x00000080
        /*0050*/ 	.word	0x00000001
        /*0054*/ 	.word	0x00000001


	//----- nvinfo : EIATTR_CBANK_PARAM_SIZE
	.align		4
.L_19:
        /*0058*/ 	.byte	0x03, 0x19
        /*005a*/ 	.short	0x0014


	//----- nvinfo : EIATTR_PARAM_CBANK
	.align		4
        /*005c*/ 	.byte	0x04, 0x0a
        /*005e*/ 	.short	(.L_21 - .L_20)
	.align		4
.L_20:
        /*0060*/ 	.word	index@(.nv.constant0.triton_poi_fused_convolution_3)
        /*0064*/ 	.short	0x0210
        /*0066*/ 	.short	0x0014


	//----- nvinfo : EIATTR_SW_WAR
	.align		4
.L_21:
        /*0068*/ 	.byte	0x04, 0x36
        /*006a*/ 	.short	(.L_23 - .L_22)
.L_22:
        /*006c*/ 	.word	0x00000008
.L_23:


//--------------------- .nv.callgraph             --------------------------
	.section	.nv.callgraph,"",@"SHT_CUDA_CALLGRAPH"
	.align	4
	.sectionentsize	8
	.align		4
        /*0000*/ 	.word	0x00000000
	.align		4
        /*0004*/ 	.word	0xffffffff
	.align		4
        /*0008*/ 	.word	0x00000000
	.align		4
        /*000c*/ 	.word	0xfffffffe
	.align		4
        /*0010*/ 	.word	0x00000000
	.align		4
        /*0014*/ 	.word	0xfffffffd
	.align		4
        /*0018*/ 	.word	0x00000000
	.align		4
        /*001c*/ 	.word	0xfffffffc


//--------------------- .text.triton_poi_fused_convolution_3 --------------------------
	.section	.text.triton_poi_fused_convolution_3,"ax",@progbits
	.align	128
        .global         triton_poi_fused_convolution_3
        .type           triton_poi_fused_convolution_3,@function
        .size           triton_poi_fused_convolution_3,(.L_x_1 - triton_poi_fused_convolution_3)
        .other          triton_poi_fused_convolution_3,@"STO_CUDA_ENTRY STV_DEFAULT"
triton_poi_fused_convolution_3:
.text.triton_poi_fused_convolution_3:
[----:B------:R-:W-:Y:S01]  /*0000*/  LDC R1, c[0x0][0x28] ;  /* 0x00000a00ff017b82 */ /* 0x000fe20000000800 */
[----:B------:R-:W1:Y:S07]  /*0010*/  S2R R0, SR_TID.X ;  /* 0x0000000000007919 */ /* 0x000e6e0000002100 */
[----:B------:R-:W2:Y:S01]  /*0020*/  LDC.64 R4, c[0x0][0x218] ;  /* 0x00008600ff047b82 */ /* 0x000ea20000000a00 */
[----:B------:R-:W-:Y:S01]  /*0030*/  ULDC.64 UR4, c[0x0][0x208] ;  /* 0x0000820000047ab9 */ /* 0x000fe20000000a00 */
[----:B------:R-:W3:Y:S06]  /*0040*/  S2R R7, SR_CTAID.X ;  /* 0x0000000000077919 */ /* 0x000eec0000002500 */
[----:B------:R-:W4:Y:S01]  /*0050*/  LDC.64 R2, c[0x0][0x210] ;  /* 0x00008400ff027b82 */ /* 0x000f220000000a00 */
[----:B-1----:R-:W-:-:S04]  /*0060*/  SHF.L.U32 R0, R0, 0x2, RZ ;  /* 0x0000000200007819 */ /* 0x002fc800000006ff */
[----:B------:R-:W-:Y:S02]  /*0070*/  LOP3.LUT R0, R0, 0x1fc, RZ, 0xc0, !PT ;  /* 0x000001fc00007812 */ /* 0x000fe400078ec0ff */
[----:B---3--:R-:W-:Y:S02]  /*0080*/  SHF.R.S32.HI R6, RZ, 0x15, R7 ;  /* 0x00000015ff067819 */ /* 0x008fe40000011407 */
[----:B------:R-:W-:Y:S02]  /*0090*/  LEA R7, R7, R0, 0xa ;  /* 0x0000000007077211 */ /* 0x000fe400078e50ff */
[----:B------:R-:W-:-:S03]  /*00a0*/  SGXT R0, R6, 0x1 ;  /* 0x000000010600781a */ /* 0x000fc60000000200 */
[----:B----4-:R-:W-:Y:S01]  /*00b0*/  IMAD.WIDE R2, R7, 0x4, R2 ;  /* 0x0000000407027825 */ /* 0x010fe200078e0202 */
[----:B------:R-:W-:-:S04]  /*00c0*/  LEA.HI R0, R0, R7, RZ, 0x5 ;  /* 0x0000000700007211 */ /* 0x000fc800078f28ff */
[----:B------:R-:W-:Y:S01]  /*00d0*/  LOP3.LUT R0, R0, 0xffffffe0, RZ, 0xc0, !PT ;  /* 0xffffffe000007812 */ /* 0x000fe200078ec0ff */
[----:B------:R-:W3:Y:S03]  /*00e0*/  LDG.E.128 R12, desc[UR4][R2.64+0x800] ;  /* 0x00080004020c7981 */ /* 0x000ee6000c1e1d00 */
[----:B------:R-:W-:-:S05]  /*00f0*/  IADD3 R9, R7, -R0, RZ ;  /* 0x8000000007097210 */ /* 0x000fca0007ffe0ff */
[----:B--2---:R-:W-:Y:S02]  /*0100*/  IMAD.WIDE R4, R9, 0x4, R4 ;  /* 0x0000000409047825 */ /* 0x004fe400078e0204 */
[----:B------:R-:W2:Y:S04]  /*0110*/  LDG.E.128 R8, desc[UR4][R2.64] ;  /* 0x0000000402087981 */ /* 0x000ea8000c1e1d00 */
[----:B------:R-:W2:Y:S02]  /*0120*/  LDG.E.EL.128 R4, desc[UR4][R4.64] ;  /* 0x0000000404047981 */ /* 0x000ea4000c2e1d00 */
[--C-:B--2---:R-:W-:Y:S01]  /*0130*/  FADD R8, R8, R4.reuse ;  /* 0x0000000408087221 */ /* 0x104fe20000000000 */
[----:B---3--:R-:W-:Y:S01]  /*0140*/  FADD R12, R12, R4 ;  /* 0x000000040c0c7221 */ /* 0x008fe20000000000 */
[--C-:B------:R-:W-:Y:S01]  /*0150*/  FADD R9, R9, R5.reuse ;  /* 0x0000000509097221 */ /* 0x100fe20000000000 */
[----:B------:R-:W-:Y:S01]  /*0160*/  FADD R13, R13, R5 ;  /* 0x000000050d0d7221 */ /* 0x000fe20000000000 */
[--C-:B------:R-:W-:Y:S01]  /*0170*/  FADD R10, R10, R6.reuse ;  /* 0x000000060a0a7221 */ /* 0x100fe20000000000 */
[----:B------:R-:W-:Y:S01]  /*0180*/  FADD R14, R14, R6 ;  /* 0x000000060e0e7221 */ /* 0x000fe20000000000 */
[--C-:B------:R-:W-:Y:S01]  /*0190*/  FADD R11, R11, R7.reuse ;  /* 0x000000070b0b7221 */ /* 0x100fe20000000000 */
[----:B------:R-:W-:-:S04]  /*01a0*/  FADD R15, R15, R7 ;  /* 0x000000070f0f7221 */ /* 0x000fc80000000000 */
[----:B------:R-:W-:Y:S04]  /*01b0*/  STG.E.128 desc[UR4][R2.64], R8 ;  /* 0x0000000802007986 */ /* 0x000fe8000c101d04 */
[----:B------:R-:W-:Y:S01]  /*01c0*/  STG.E.128 desc[UR4][R2.64+0x800], R12 ;  /* 0x0008000c02007986 */ /* 0x000fe2000c101d04 */
[----:B------:R-:W-:Y:S05]  /*01d0*/  EXIT ;  /* 0x000000000000794d */ /* 0x000fea0003800000 */
.L_x_0:
[----:B------:R-:W-:-:S00]  /*01e0*/  BRA `(.L_x_0) ;  /* 0xfffffffc00fc7947 */ /* 0x000fc0000383ffff */
[----:B------:R-:W-:-:S00]  /*01f0*/  NOP ;  /* 0x0000000000007918 */ /* 0x000fc00000000000 */
        /* <DEDUP_REMOVED lines=8> */
.L_x_1:


//--------------------- .nv.constant0.triton_poi_fused_convolution_3 --------------------------
	.section	.nv.constant0.triton_poi_fused_convolution_3,"a",@progbits
	.sectionflags	@""
	.align	4
.nv.constant0.triton_poi_fused_convolution_3:
	.zero		548
